//
// Generated by NVIDIA NVVM Compiler
//
// Compiler Build ID: CL-36424714
// Cuda compilation tools, release 13.0, V13.0.88
// Based on NVVM 20.0.0
//

.version 9.0
.target sm_100
.address_size 64

	// .globl	_Z7stemmerPcS_

.visible .entry _Z7stemmerPcS_(
	.param .u64 .ptr .align 1 _Z7stemmerPcS__param_0,
	.param .u64 .ptr .align 1 _Z7stemmerPcS__param_1
)
{
	.reg .b16 	%rs<2>;
	.reg .b32 	%r<3>;
	.reg .b32 	%f<3>;
	.reg .b64 	%rd<8>;

	ld.param.u64 	%rd1, [_Z7stemmerPcS__param_0];
	ld.param.u64 	%rd2, [_Z7stemmerPcS__param_1];
	cvta.to.global.u64 	%rd3, %rd1;
	cvta.to.global.u64 	%rd4, %rd2;
	mov.u32 	%r1, %tid.x;
	cvt.u64.u32 	%rd5, %r1;
	add.s64 	%rd6, %rd4, %rd5;
	ld.global.s8 	%rs1, [%rd6];
	cvt.rn.f32.s16 	%f1, %rs1;
	fma.rn.f32 	%f2, %f1, %f1, 0f42C80000;
	cvt.rzi.s32.f32 	%r2, %f2;
	add.s64 	%rd7, %rd3, %rd5;
	st.global.u8 	[%rd7], %r2;
	ret;

}


// ===== COMPILED SASS (sm_100) =====

	.target	sm_100

	.elftype	@"ET_EXEC"


//--------------------- .note.nv.tkinfo           --------------------------
	.section	.note.nv.tkinfo,"",@"SHT_NOTE"
	.sectionflags	@"SHF_NOTE_NV_TKINFO"
	.tkinfo
        /*0018*/ 	.word	0x00000002
        /*0030*/ 	.string	""
        /*0030*/ 	.string	"ptxas"
        /*0030*/ 	.string	"Cuda compilation tools, release 13.0, V13.0.88"
        /*0030*/ 	.string	"Build cuda_13.0.r13.0/compiler.36424714_0"
        /*0030*/ 	.string	"-arch sm_100 -m 64 "



//--------------------- .note.nv.cuinfo           --------------------------
	.section	.note.nv.cuinfo,"",@"SHT_NOTE"
	.sectionflags	@"SHF_NOTE_NV_CUINFO"
        /*0018*/ 	.short	0x0002
        /*001a*/ 	.short	0x0064
        /*001c*/ 	.short	0x0082
	.zero		2


//--------------------- .nv.info                  --------------------------
	.section	.nv.info,"",@"SHT_CUDA_INFO"
	.align	4


	//----- nvinfo : EIATTR_REGCOUNT
	.align		4
        /*0000*/ 	.byte	0x04, 0x2f
        /*0002*/ 	.short	(.L_1 - .L_0)
	.align		4
.L_0:
        /*0004*/ 	.word	index@(_Z7stemmerPcS_)
        /*0008*/ 	.word	0x0000000a


	//----- nvinfo : EIATTR_FRAME_SIZE
	.align		4
.L_1:
        /*000c*/ 	.byte	0x04, 0x11
        /*000e*/ 	.short	(.L_3 - .L_2)
	.align		4
.L_2:
        /*0010*/ 	.word	index@(_Z7stemmerPcS_)
        /*0014*/ 	.word	0x00000000


	//----- nvinfo : EIATTR_MIN_STACK_SIZE
	.align		4
.L_3:
        /*0018*/ 	.byte	0x04, 0x12
        /*001a*/ 	.short	(.L_5 - .L_4)
	.align		4
.L_4:
        /*001c*/ 	.word	index@(_Z7stemmerPcS_)
        /*0020*/ 	.word	0x00000000
.L_5:


//--------------------- .nv.compat                --------------------------
	.section	.nv.compat,"",@"SHT_CUDA_COMPAT_INFO"
	.align	4
        /*0000*/ 	.byte	0x02, 0x09, 0x00, 0x00, 0x02, 0x02, 0x01, 0x00, 0x02, 0x05, 0x05, 0x00, 0x03, 0x07, 0x01, 0x01
        /*0010*/ 	.byte	0x02, 0x03, 0x00, 0x00, 0x02, 0x06, 0x01, 0x00, 0x04, 0x0b, 0x08, 0x00, 0x09, 0x00, 0x00, 0x00
        /*0020*/ 	.byte	0x00, 0x00, 0x00, 0x00


//--------------------- .nv.info._Z7stemmerPcS_   --------------------------
	.section	.nv.info._Z7stemmerPcS_,"",@"SHT_CUDA_INFO"
	.sectionflags	@""
	.align	4


	//----- nvinfo : EIATTR_CUDA_API_VERSION
	.align		4
        /*0000*/ 	.byte	0x04, 0x37
        /*0002*/ 	.short	(.L_7 - .L_6)
.L_6:
        /*0004*/ 	.word	0x00000082


	//----- nvinfo : EIATTR_KPARAM_INFO
	.align		4
.L_7:
        /*0008*/ 	.byte	0x04, 0x17
        /*000a*/ 	.short	(.L_9 - .L_8)
.L_8:
        /*000c*/ 	.word	0x00000000
        /*0010*/ 	.short	0x0001
        /*0012*/ 	.short	0x0008
        /*0014*/ 	.byte	0x00, 0xf5, 0x21, 0x00


	//----- nvinfo : EIATTR_KPARAM_INFO
	.align		4
.L_9:
        /*0018*/ 	.byte	0x04, 0x17
        /*001a*/ 	.short	(.L_11 - .L_10)
.L_10:
        /*001c*/ 	.word	0x00000000
        /*0020*/ 	.short	0x0000
        /*0022*/ 	.short	0x0000
        /*0024*/ 	.byte	0x00, 0xf5, 0x21, 0x00


	//----- nvinfo : EIATTR_SPARSE_MMA_MASK
	.align		4
.L_11:
        /*0028*/ 	.byte	0x03, 0x50
        /*002a*/ 	.short	0x0000


	//----- nvinfo : EIATTR_MAXREG_COUNT
	.align		4
        /*002c*/ 	.byte	0x03, 0x1b
        /*002e*/ 	.short	0x00ff


	//----- nvinfo : EIATTR_MERCURY_ISA_VERSION
	.align		4
        /*0030*/ 	.byte	0x03, 0x5f
        /*0032*/ 	.short	0x0101


	//----- nvinfo : EIATTR_VRC_CTA_INIT_COUNT
	.align		4
        /*0034*/ 	.byte	0x02, 0x4a
	.zero		1
	.zero		1


	//----- nvinfo : EIATTR_EXIT_INSTR_OFFSETS
	.align		4
        /*0038*/ 	.byte	0x04, 0x1c
        /*003a*/ 	.short	(.L_13 - .L_12)


	//   ....[0]....
.L_12:
        /*003c*/ 	.word	0x000000d0


	//----- nvinfo : EIATTR_CBANK_PARAM_SIZE
	.align		4
.L_13:
        /*0040*/ 	.byte	0x03, 0x19
        /*0042*/ 	.short	0x0010


	//----- nvinfo : EIATTR_PARAM_CBANK
	.align		4
        /*0044*/ 	.byte	0x04, 0x0a
        /*0046*/ 	.short	(.L_15 - .L_14)
	.align		4
.L_14:
        /*0048*/ 	.word	index@(.nv.constant0._Z7stemmerPcS_)
        /*004c*/ 	.short	0x0380
        /*004e*/ 	.short	0x0010


	//----- nvinfo : EIATTR_SW_WAR
	.align		4
.L_15:
        /*0050*/ 	.byte	0x04, 0x36
        /*0052*/ 	.short	(.L_17 - .L_16)
.L_16:
        /*0054*/ 	.word	0x00000008
.L_17:


//--------------------- .nv.callgraph             --------------------------
	.section	.nv.callgraph,"",@"SHT_CUDA_CALLGRAPH"
	.align	4
	.sectionentsize	8
	.align		4
        /*0000*/ 	.word	0x00000000
	.align		4
        /*0004*/ 	.word	0xffffffff
	.align		4
        /*0008*/ 	.word	0x00000000
	.align		4
        /*000c*/ 	.word	0xfffffffe
	.align		4
        /*0010*/ 	.word	0x00000000
	.align		4
        /*0014*/ 	.word	0xfffffffd
	.align		4
        /*0018*/ 	.word	0x00000000
	.align		4
        /*001c*/ 	.word	0xfffffffc


//--------------------- .text._Z7stemmerPcS_      --------------------------
	.section	.text._Z7stemmerPcS_,"ax",@progbits
	.align	128
        .global         _Z7stemmerPcS_
        .type           _Z7stemmerPcS_,@function
        .size           _Z7stemmerPcS_,(.L_x_1 - _Z7stemmerPcS_)
        .other          _Z7stemmerPcS_,@"STO_CUDA_ENTRY STV_DEFAULT"
_Z7stemmerPcS_:
.text._Z7stemmerPcS_:
[----:B------:R-:W-:Y:S01]  /*0000*/  LDC R1, c[0x0][0x37c] ;  /* 0x0000df00ff017b82 */ /* 0x000fe20000000800 */
[----:B------:R-:W0:Y:S01]  /*0010*/  S2R R4, SR_TID.X ;  /* 0x0000000000047919 */ /* 0x000e220000002100 */
[----:B------:R-:W0:Y:S01]  /*0020*/  LDCU.128 UR8, c[0x0][0x380] ;  /* 0x00007000ff0877ac */ /* 0x000e220008000c00 */
[----:B------:R-:W1:Y:S01]  /*0030*/  LDCU.64 UR4, c[0x0][0x358] ;  /* 0x00006b00ff0477ac */ /* 0x000e620008000a00 */
[----:B0-----:R-:W-:-:S05]  /*0040*/  IADD3 R2, P0, PT, R4, UR10, RZ ;  /* 0x0000000a04027c10 */ /* 0x001fca000ff1e0ff */
[----:B------:R-:W-:-:S05]  /*0050*/  IMAD.X R3, RZ, RZ, UR11, P0 ;  /* 0x0000000bff037e24 */ /* 0x000fca00080e06ff */
[----:B-1----:R-:W2:Y:S01]  /*0060*/  LDG.E.S8 R2, desc[UR4][R2.64] ;  /* 0x0000000402027981 */ /* 0x002ea2000c1e1300 */
[----:B------:R-:W-:-:S04]  /*0070*/  IADD3 R4, P0, PT, R4, UR8, RZ ;  /* 0x0000000804047c10 */ /* 0x000fc8000ff1e0ff */
[----:B------:R-:W-:Y:S01]  /*0080*/  IADD3.X R5, PT, PT, RZ, UR9, RZ, P0, !PT ;  /* 0x00000009ff057c10 */ /* 0x000fe200087fe4ff */
[----:B--2---:R-:W0:Y:S02]  /*0090*/  I2F.S16 R0, R2 ;  /* 0x0000000200007306 */ /* 0x004e240000101400 */
[----:B0-----:R-:W-:-:S06]  /*00a0*/  FFMA R0, R0, R0, 100 ;  /* 0x42c8000000007423 */ /* 0x001fcc0000000000 */
[----:B------:R-:W0:Y:S02]  /*00b0*/  F2I.TRUNC.NTZ R7, R0 ;  /* 0x0000000000077305 */ /* 0x000e24000020f100 */
[----:B0-----:R-:W-:Y:S01]  /*00c0*/  STG.E.U8 desc[UR4][R4.64], R7 ;  /* 0x0000000704007986 */ /* 0x001fe2000c101104 */
[----:B------:R-:W-:Y:S05]  /*00d0*/  EXIT ;  /* 0x000000000000794d */ /* 0x000fea0003800000 */
.L_x_0:
[----:B------:R-:W-:-:S00]  /*00e0*/  BRA `(.L_x_0) ;  /* 0xfffffffc00fc7947 */ /* 0x000fc0000383ffff */
[----:B------:R-:W-:-:S00]  /*00f0*/  NOP ;  /* 0x0000000000007918 */ /* 0x000fc00000000000 */
        /* <DEDUP_REMOVED lines=8> */
.L_x_1:


//--------------------- .nv.shared.reserved.0     --------------------------
	.section	.nv.shared.reserved.0,"aw",@nobits
	.weak		__nv_reservedSMEM_offset_0_alias
	.size		__nv_reservedSMEM_offset_0_alias, 0, 64
	.other		__nv_reservedSMEM_offset_0_alias,@"STO_CUDA_RESERVED_SHARED STV_DEFAULT"
__nv_reservedSMEM_offset_0_alias:
	.zero		0
	.zero		64


//--------------------- .nv.constant0._Z7stemmerPcS_ --------------------------
	.section	.nv.constant0._Z7stemmerPcS_,"a",@progbits
	.sectionflags	@""
	.align	4
.nv.constant0._Z7stemmerPcS_:
	.zero		912


//--------------------- SYMBOLS --------------------------

	.type		.nv.reservedSmem.offset0,@object
	.size		.nv.reservedSmem.offset0,0x4
